//
// Generated by NVIDIA NVVM Compiler
//
// Compiler Build ID: CL-36424714
// Cuda compilation tools, release 13.0, V13.0.88
// Based on NVVM 20.0.0
//

.version 9.0
.target sm_100
.address_size 64

	// .globl	_Z10Kernel_AddPiS_

.visible .entry _Z10Kernel_AddPiS_(
	.param .u64 .ptr .align 1 _Z10Kernel_AddPiS__param_0,
	.param .u64 .ptr .align 1 _Z10Kernel_AddPiS__param_1
)
{
	.reg .b32 	%r<8>;
	.reg .b64 	%rd<8>;

	ld.param.u64 	%rd1, [_Z10Kernel_AddPiS__param_0];
	ld.param.u64 	%rd2, [_Z10Kernel_AddPiS__param_1];
	cvta.to.global.u64 	%rd3, %rd2;
	cvta.to.global.u64 	%rd4, %rd1;
	mov.u32 	%r1, %ctaid.x;
	mov.u32 	%r2, %ntid.x;
	mov.u32 	%r3, %tid.x;
	mad.lo.s32 	%r4, %r1, %r2, %r3;
	mul.wide.u32 	%rd5, %r4, 4;
	add.s64 	%rd6, %rd4, %rd5;
	ld.global.u32 	%r5, [%rd6];
	add.s64 	%rd7, %rd3, %rd5;
	ld.global.u32 	%r6, [%rd7];
	add.s32 	%r7, %r6, %r5;
	st.global.u32 	[%rd6], %r7;
	ret;

}


// ===== COMPILED SASS (sm_100) =====

	.target	sm_100

	.elftype	@"ET_EXEC"


//--------------------- .note.nv.tkinfo           --------------------------
	.section	.note.nv.tkinfo,"",@"SHT_NOTE"
	.sectionflags	@"SHF_NOTE_NV_TKINFO"
	.tkinfo
        /*0018*/ 	.word	0x00000002
        /*0030*/ 	.string	""
        /*0030*/ 	.string	"ptxas"
        /*0030*/ 	.string	"Cuda compilation tools, release 13.0, V13.0.88"
        /*0030*/ 	.string	"Build cuda_13.0.r13.0/compiler.36424714_0"
        /*0030*/ 	.string	"-arch sm_100 -m 64 "



//--------------------- .note.nv.cuinfo           --------------------------
	.section	.note.nv.cuinfo,"",@"SHT_NOTE"
	.sectionflags	@"SHF_NOTE_NV_CUINFO"
        /*0018*/ 	.short	0x0002
        /*001a*/ 	.short	0x0064
        /*001c*/ 	.short	0x0082
	.zero		2


//--------------------- .nv.info                  --------------------------
	.section	.nv.info,"",@"SHT_CUDA_INFO"
	.align	4


	//----- nvinfo : EIATTR_REGCOUNT
	.align		4
        /*0000*/ 	.byte	0x04, 0x2f
        /*0002*/ 	.short	(.L_1 - .L_0)
	.align		4
.L_0:
        /*0004*/ 	.word	index@(_Z10Kernel_AddPiS_)
        /*0008*/ 	.word	0x0000000a


	//----- nvinfo : EIATTR_FRAME_SIZE
	.align		4
.L_1:
        /*000c*/ 	.byte	0x04, 0x11
        /*000e*/ 	.short	(.L_3 - .L_2)
	.align		4
.L_2:
        /*0010*/ 	.word	index@(_Z10Kernel_AddPiS_)
        /*0014*/ 	.word	0x00000000


	//----- nvinfo : EIATTR_MIN_STACK_SIZE
	.align		4
.L_3:
        /*0018*/ 	.byte	0x04, 0x12
        /*001a*/ 	.short	(.L_5 - .L_4)
	.align		4
.L_4:
        /*001c*/ 	.word	index@(_Z10Kernel_AddPiS_)
        /*0020*/ 	.word	0x00000000
.L_5:


//--------------------- .nv.compat                --------------------------
	.section	.nv.compat,"",@"SHT_CUDA_COMPAT_INFO"
	.align	4
        /*0000*/ 	.byte	0x02, 0x09, 0x00, 0x00, 0x02, 0x02, 0x01, 0x00, 0x02, 0x05, 0x05, 0x00, 0x03, 0x07, 0x01, 0x01
        /*0010*/ 	.byte	0x02, 0x03, 0x00, 0x00, 0x02, 0x06, 0x01, 0x00, 0x04, 0x0b, 0x08, 0x00, 0x09, 0x00, 0x00, 0x00
        /*0020*/ 	.byte	0x00, 0x00, 0x00, 0x00


//--------------------- .nv.info._Z10Kernel_AddPiS_ --------------------------
	.section	.nv.info._Z10Kernel_AddPiS_,"",@"SHT_CUDA_INFO"
	.sectionflags	@""
	.align	4


	//----- nvinfo : EIATTR_CUDA_API_VERSION
	.align		4
        /*0000*/ 	.byte	0x04, 0x37
        /*0002*/ 	.short	(.L_7 - .L_6)
.L_6:
        /*0004*/ 	.word	0x00000082


	//----- nvinfo : EIATTR_KPARAM_INFO
	.align		4
.L_7:
        /*0008*/ 	.byte	0x04, 0x17
        /*000a*/ 	.short	(.L_9 - .L_8)
.L_8:
        /*000c*/ 	.word	0x00000000
        /*0010*/ 	.short	0x0001
        /*0012*/ 	.short	0x0008
        /*0014*/ 	.byte	0x00, 0xf5, 0x21, 0x00


	//----- nvinfo : EIATTR_KPARAM_INFO
	.align		4
.L_9:
        /*0018*/ 	.byte	0x04, 0x17
        /*001a*/ 	.short	(.L_11 - .L_10)
.L_10:
        /*001c*/ 	.word	0x00000000
        /*0020*/ 	.short	0x0000
        /*0022*/ 	.short	0x0000
        /*0024*/ 	.byte	0x00, 0xf5, 0x21, 0x00


	//----- nvinfo : EIATTR_SPARSE_MMA_MASK
	.align		4
.L_11:
        /*0028*/ 	.byte	0x03, 0x50
        /*002a*/ 	.short	0x0000


	//----- nvinfo : EIATTR_MAXREG_COUNT
	.align		4
        /*002c*/ 	.byte	0x03, 0x1b
        /*002e*/ 	.short	0x00ff


	//----- nvinfo : EIATTR_MERCURY_ISA_VERSION
	.align		4
        /*0030*/ 	.byte	0x03, 0x5f
        /*0032*/ 	.short	0x0101


	//----- nvinfo : EIATTR_VRC_CTA_INIT_COUNT
	.align		4
        /*0034*/ 	.byte	0x02, 0x4a
	.zero		1
	.zero		1


	//----- nvinfo : EIATTR_EXIT_INSTR_OFFSETS
	.align		4
        /*0038*/ 	.byte	0x04, 0x1c
        /*003a*/ 	.short	(.L_13 - .L_12)


	//   ....[0]....
.L_12:
        /*003c*/ 	.word	0x000000e0


	//----- nvinfo : EIATTR_CBANK_PARAM_SIZE
	.align		4
.L_13:
        /*0040*/ 	.byte	0x03, 0x19
        /*0042*/ 	.short	0x0010


	//----- nvinfo : EIATTR_PARAM_CBANK
	.align		4
        /*0044*/ 	.byte	0x04, 0x0a
        /*0046*/ 	.short	(.L_15 - .L_14)
	.align		4
.L_14:
        /*0048*/ 	.word	index@(.nv.constant0._Z10Kernel_AddPiS_)
        /*004c*/ 	.short	0x0380
        /*004e*/ 	.short	0x0010


	//----- nvinfo : EIATTR_SW_WAR
	.align		4
.L_15:
        /*0050*/ 	.byte	0x04, 0x36
        /*0052*/ 	.short	(.L_17 - .L_16)
.L_16:
        /*0054*/ 	.word	0x00000008
.L_17:


//--------------------- .nv.callgraph             --------------------------
	.section	.nv.callgraph,"",@"SHT_CUDA_CALLGRAPH"
	.align	4
	.sectionentsize	8
	.align		4
        /*0000*/ 	.word	0x00000000
	.align		4
        /*0004*/ 	.word	0xffffffff
	.align		4
        /*0008*/ 	.word	0x00000000
	.align		4
        /*000c*/ 	.word	0xfffffffe
	.align		4
        /*0010*/ 	.word	0x00000000
	.align		4
        /*0014*/ 	.word	0xfffffffd
	.align		4
        /*0018*/ 	.word	0x00000000
	.align		4
        /*001c*/ 	.word	0xfffffffc


//--------------------- .text._Z10Kernel_AddPiS_  --------------------------
	.section	.text._Z10Kernel_AddPiS_,"ax",@progbits
	.align	128
        .global         _Z10Kernel_AddPiS_
        .type           _Z10Kernel_AddPiS_,@function
        .size           _Z10Kernel_AddPiS_,(.L_x_1 - _Z10Kernel_AddPiS_)
        .other          _Z10Kernel_AddPiS_,@"STO_CUDA_ENTRY STV_DEFAULT"
_Z10Kernel_AddPiS_:
.text._Z10Kernel_AddPiS_:
[----:B------:R-:W-:Y:S01]  /*0000*/  LDC R1, c[0x0][0x37c] ;  /* 0x0000df00ff017b82 */ /* 0x000fe20000000800 */
[----:B------:R-:W0:Y:S07]  /*0010*/  S2R R0, SR_TID.X ;  /* 0x0000000000007919 */ /* 0x000e2e0000002100 */
[----:B------:R-:W0:Y:S01]  /*0020*/  S2UR UR6, SR_CTAID.X ;  /* 0x00000000000679c3 */ /* 0x000e220000002500 */
[----:B------:R-:W1:Y:S07]  /*0030*/  LDCU.64 UR4, c[0x0][0x358] ;  /* 0x00006b00ff0477ac */ /* 0x000e6e0008000a00 */
[----:B------:R-:W0:Y:S08]  /*0040*/  LDC R7, c[0x0][0x360] ;  /* 0x0000d800ff077b82 */ /* 0x000e300000000800 */
[----:B------:R-:W2:Y:S08]  /*0050*/  LDC.64 R4, c[0x0][0x388] ;  /* 0x0000e200ff047b82 */ /* 0x000eb00000000a00 */
[----:B------:R-:W3:Y:S01]  /*0060*/  LDC.64 R2, c[0x0][0x380] ;  /* 0x0000e000ff027b82 */ /* 0x000ee20000000a00 */
[----:B0-----:R-:W-:-:S04]  /*0070*/  IMAD R7, R7, UR6, R0 ;  /* 0x0000000607077c24 */ /* 0x001fc8000f8e0200 */
[----:B--2---:R-:W-:-:S06]  /*0080*/  IMAD.WIDE.U32 R4, R7, 0x4, R4 ;  /* 0x0000000407047825 */ /* 0x004fcc00078e0004 */
[----:B-1----:R-:W2:Y:S01]  /*0090*/  LDG.E R5, desc[UR4][R4.64] ;  /* 0x0000000404057981 */ /* 0x002ea2000c1e1900 */
[----:B---3--:R-:W-:-:S05]  /*00a0*/  IMAD.WIDE.U32 R2, R7, 0x4, R2 ;  /* 0x0000000407027825 */ /* 0x008fca00078e0002 */
[----:B------:R-:W2:Y:S02]  /*00b0*/  LDG.E R0, desc[UR4][R2.64] ;  /* 0x0000000402007981 */ /* 0x000ea4000c1e1900 */
[----:B--2---:R-:W-:-:S05]  /*00c0*/  IADD3 R7, PT, PT, R0, R5, RZ ;  /* 0x0000000500077210 */ /* 0x004fca0007ffe0ff */
[----:B------:R-:W-:Y:S01]  /*00d0*/  STG.E desc[UR4][R2.64], R7 ;  /* 0x0000000702007986 */ /* 0x000fe2000c101904 */
[----:B------:R-:W-:Y:S05]  /*00e0*/  EXIT ;  /* 0x000000000000794d */ /* 0x000fea0003800000 */
.L_x_0:
[----:B------:R-:W-:-:S00]  /*00f0*/  BRA `(.L_x_0) ;  /* 0xfffffffc00fc7947 */ /* 0x000fc0000383ffff */
[----:B------:R-:W-:-:S00]  /*0100*/  NOP ;  /* 0x0000000000007918 */ /* 0x000fc00000000000 */
[----:B------:R-:W-:-:S00]  /*0110*/  NOP ;  /* 0x0000000000007918 */ /* 0x000fc00000000000 */
[----:B------:R-:W-:-:S00]  /*0120*/  NOP ;  /* 0x0000000000007918 */ /* 0x000fc00000000000 */
[----:B------:R-:W-:-:S00]  /*0130*/  NOP ;  /* 0x0000000000007918 */ /* 0x000fc00000000000 */
[----:B------:R-:W-:-:S00]  /*0140*/  NOP ;  /* 0x0000000000007918 */ /* 0x000fc00000000000 */
[----:B------:R-:W-:-:S00]  /*0150*/  NOP ;  /* 0x0000000000007918 */ /* 0x000fc00000000000 */
[----:B------:R-:W-:-:S00]  /*0160*/  NOP ;  /* 0x0000000000007918 */ /* 0x000fc00000000000 */
[----:B------:R-:W-:-:S00]  /*0170*/  NOP ;  /* 0x0000000000007918 */ /* 0x000fc00000000000 */
.L_x_1:


//--------------------- .nv.shared.reserved.0     --------------------------
	.section	.nv.shared.reserved.0,"aw",@nobits
	.weak		__nv_reservedSMEM_offset_0_alias
	.size		__nv_reservedSMEM_offset_0_alias, 0, 64
	.other		__nv_reservedSMEM_offset_0_alias,@"STO_CUDA_RESERVED_SHARED STV_DEFAULT"
__nv_reservedSMEM_offset_0_alias:
	.zero		0
	.zero		64


//--------------------- .nv.constant0._Z10Kernel_AddPiS_ --------------------------
	.section	.nv.constant0._Z10Kernel_AddPiS_,"a",@progbits
	.sectionflags	@""
	.align	4
.nv.constant0._Z10Kernel_AddPiS_:
	.zero		912


//--------------------- SYMBOLS --------------------------

	.type		.nv.reservedSmem.offset0,@object
	.size		.nv.reservedSmem.offset0,0x4
